//
// Generated by NVIDIA NVVM Compiler
//
// Compiler Build ID: CL-36424714
// Cuda compilation tools, release 13.0, V13.0.88
// Based on NVVM 20.0.0
//

.version 9.0
.target sm_100
.address_size 64

	// .globl	_Z8addUpRowPcPj

.visible .entry _Z8addUpRowPcPj(
	.param .u64 .ptr .align 1 _Z8addUpRowPcPj_param_0,
	.param .u64 .ptr .align 1 _Z8addUpRowPcPj_param_1
)
{
	.reg .pred 	%p<2>;
	.reg .b32 	%r<18>;
	.reg .b64 	%rd<14>;

	ld.param.u64 	%rd7, [_Z8addUpRowPcPj_param_0];
	ld.param.u64 	%rd8, [_Z8addUpRowPcPj_param_1];
	cvta.to.global.u64 	%rd9, %rd7;
	cvta.to.global.u64 	%rd10, %rd8;
	mov.u32 	%r8, %tid.x;
	mul.lo.s32 	%r9, %r8, 320;
	cvt.u64.u32 	%rd11, %r9;
	add.s64 	%rd13, %rd9, %rd11;
	ld.global.u32 	%r17, [%rd10];
	add.s64 	%rd12, %rd10, 16;
	mov.b32 	%r16, 4;
$L__BB0_1:
	ld.global.s8 	%r10, [%rd13];
	add.s32 	%r11, %r17, %r10;
	st.global.u32 	[%rd12+-12], %r11;
	ld.global.s8 	%r12, [%rd13+1];
	add.s32 	%r13, %r11, %r12;
	st.global.u32 	[%rd12+-8], %r13;
	ld.global.s8 	%r14, [%rd13+2];
	add.s32 	%r4, %r13, %r14;
	st.global.u32 	[%rd12+-4], %r4;
	add.s32 	%r16, %r16, -4;
	setp.eq.s32 	%p1, %r16, -316;
	@%p1 bra 	$L__BB0_3;
	ld.global.s8 	%r15, [%rd13+3];
	add.s32 	%r17, %r4, %r15;
	st.global.u32 	[%rd12], %r17;
	add.s64 	%rd13, %rd13, 4;
	add.s64 	%rd12, %rd12, 16;
	bra.uni 	$L__BB0_1;
$L__BB0_3:
	ret;

}
	// .globl	_Z11addUpColumnPj
.visible .entry _Z11addUpColumnPj(
	.param .u64 .ptr .align 1 _Z11addUpColumnPj_param_0
)
{
	.reg .pred 	%p<2>;
	.reg .b32 	%r<17>;
	.reg .b64 	%rd<9>;

	ld.param.u64 	%rd4, [_Z11addUpColumnPj_param_0];
	cvta.to.global.u64 	%rd5, %rd4;
	mov.u32 	%r8, %tid.x;
	mul.wide.u32 	%rd6, %r8, 4;
	add.s64 	%rd7, %rd5, %rd6;
	ld.global.u32 	%r16, [%rd7];
	add.s64 	%rd8, %rd7, 2560;
	mov.b32 	%r15, 4;
$L__BB1_1:
	ld.global.u32 	%r9, [%rd8+-1280];
	add.s32 	%r10, %r9, %r16;
	st.global.u32 	[%rd8+-1280], %r10;
	ld.global.u32 	%r11, [%rd8];
	add.s32 	%r12, %r11, %r10;
	st.global.u32 	[%rd8], %r12;
	ld.global.u32 	%r13, [%rd8+1280];
	add.s32 	%r4, %r13, %r12;
	st.global.u32 	[%rd8+1280], %r4;
	add.s32 	%r15, %r15, -4;
	setp.eq.s32 	%p1, %r15, -236;
	@%p1 bra 	$L__BB1_3;
	ld.global.u32 	%r14, [%rd8+2560];
	add.s32 	%r16, %r14, %r4;
	st.global.u32 	[%rd8+2560], %r16;
	add.s64 	%rd8, %rd8, 5120;
	bra.uni 	$L__BB1_1;
$L__BB1_3:
	ret;

}


// ===== COMPILED SASS (sm_100) =====

	.target	sm_100

	.elftype	@"ET_EXEC"


//--------------------- .note.nv.tkinfo           --------------------------
	.section	.note.nv.tkinfo,"",@"SHT_NOTE"
	.sectionflags	@"SHF_NOTE_NV_TKINFO"
	.tkinfo
        /*0018*/ 	.word	0x00000002
        /*0030*/ 	.string	""
        /*0030*/ 	.string	"ptxas"
        /*0030*/ 	.string	"Cuda compilation tools, release 13.0, V13.0.88"
        /*0030*/ 	.string	"Build cuda_13.0.r13.0/compiler.36424714_0"
        /*0030*/ 	.string	"-arch sm_100 -m 64 "



//--------------------- .note.nv.cuinfo           --------------------------
	.section	.note.nv.cuinfo,"",@"SHT_NOTE"
	.sectionflags	@"SHF_NOTE_NV_CUINFO"
        /*0018*/ 	.short	0x0002
        /*001a*/ 	.short	0x0064
        /*001c*/ 	.short	0x0082
	.zero		2


//--------------------- .nv.info                  --------------------------
	.section	.nv.info,"",@"SHT_CUDA_INFO"
	.align	4


	//----- nvinfo : EIATTR_REGCOUNT
	.align		4
        /*0000*/ 	.byte	0x04, 0x2f
        /*0002*/ 	.short	(.L_1 - .L_0)
	.align		4
.L_0:
        /*0004*/ 	.word	index@(_Z8addUpRowPcPj)
        /*0008*/ 	.word	0x00000016


	//----- nvinfo : EIATTR_FRAME_SIZE
	.align		4
.L_1:
        /*000c*/ 	.byte	0x04, 0x11
        /*000e*/ 	.short	(.L_3 - .L_2)
	.align		4
.L_2:
        /*0010*/ 	.word	index@(_Z8addUpRowPcPj)
        /*0014*/ 	.word	0x00000000


	//----- nvinfo : EIATTR_REGCOUNT
	.align		4
.L_3:
        /*0018*/ 	.byte	0x04, 0x2f
        /*001a*/ 	.short	(.L_5 - .L_4)
	.align		4
.L_4:
        /*001c*/ 	.word	index@(_Z11addUpColumnPj)
        /*0020*/ 	.word	0x00000020


	//----- nvinfo : EIATTR_FRAME_SIZE
	.align		4
.L_5:
        /*0024*/ 	.byte	0x04, 0x11
        /*0026*/ 	.short	(.L_7 - .L_6)
	.align		4
.L_6:
        /*0028*/ 	.word	index@(_Z11addUpColumnPj)
        /*002c*/ 	.word	0x00000000


	//----- nvinfo : EIATTR_MIN_STACK_SIZE
	.align		4
.L_7:
        /*0030*/ 	.byte	0x04, 0x12
        /*0032*/ 	.short	(.L_9 - .L_8)
	.align		4
.L_8:
        /*0034*/ 	.word	index@(_Z11addUpColumnPj)
        /*0038*/ 	.word	0x00000000


	//----- nvinfo : EIATTR_MIN_STACK_SIZE
	.align		4
.L_9:
        /*003c*/ 	.byte	0x04, 0x12
        /*003e*/ 	.short	(.L_11 - .L_10)
	.align		4
.L_10:
        /*0040*/ 	.word	index@(_Z8addUpRowPcPj)
        /*0044*/ 	.word	0x00000000
.L_11:


//--------------------- .nv.compat                --------------------------
	.section	.nv.compat,"",@"SHT_CUDA_COMPAT_INFO"
	.align	4
        /*0000*/ 	.byte	0x02, 0x09, 0x00, 0x00, 0x02, 0x02, 0x01, 0x00, 0x02, 0x05, 0x05, 0x00, 0x03, 0x07, 0x01, 0x01
        /*0010*/ 	.byte	0x02, 0x03, 0x00, 0x00, 0x02, 0x06, 0x01, 0x00, 0x04, 0x0b, 0x08, 0x00, 0x09, 0x00, 0x00, 0x00
        /*0020*/ 	.byte	0x00, 0x00, 0x00, 0x00


//--------------------- .nv.info._Z11addUpColumnPj --------------------------
	.section	.nv.info._Z11addUpColumnPj,"",@"SHT_CUDA_INFO"
	.sectionflags	@""
	.align	4


	//----- nvinfo : EIATTR_CUDA_API_VERSION
	.align		4
        /*0000*/ 	.byte	0x04, 0x37
        /*0002*/ 	.short	(.L_13 - .L_12)
.L_12:
        /*0004*/ 	.word	0x00000082


	//----- nvinfo : EIATTR_KPARAM_INFO
	.align		4
.L_13:
        /*0008*/ 	.byte	0x04, 0x17
        /*000a*/ 	.short	(.L_15 - .L_14)
.L_14:
        /*000c*/ 	.word	0x00000000
        /*0010*/ 	.short	0x0000
        /*0012*/ 	.short	0x0000
        /*0014*/ 	.byte	0x00, 0xf5, 0x21, 0x00


	//----- nvinfo : EIATTR_SPARSE_MMA_MASK
	.align		4
.L_15:
        /*0018*/ 	.byte	0x03, 0x50
        /*001a*/ 	.short	0x0000


	//----- nvinfo : EIATTR_MAXREG_COUNT
	.align		4
        /*001c*/ 	.byte	0x03, 0x1b
        /*001e*/ 	.short	0x00ff


	//----- nvinfo : EIATTR_MERCURY_ISA_VERSION
	.align		4
        /*0020*/ 	.byte	0x03, 0x5f
        /*0022*/ 	.short	0x0101


	//----- nvinfo : EIATTR_VRC_CTA_INIT_COUNT
	.align		4
        /*0024*/ 	.byte	0x02, 0x4a
	.zero		1
	.zero		1


	//----- nvinfo : EIATTR_EXIT_INSTR_OFFSETS
	.align		4
        /*0028*/ 	.byte	0x04, 0x1c
        /*002a*/ 	.short	(.L_17 - .L_16)


	//   ....[0]....
.L_16:
        /*002c*/ 	.word	0x00000e50


	//----- nvinfo : EIATTR_CBANK_PARAM_SIZE
	.align		4
.L_17:
        /*0030*/ 	.byte	0x03, 0x19
        /*0032*/ 	.short	0x0008


	//----- nvinfo : EIATTR_PARAM_CBANK
	.align		4
        /*0034*/ 	.byte	0x04, 0x0a
        /*0036*/ 	.short	(.L_19 - .L_18)
	.align		4
.L_18:
        /*0038*/ 	.word	index@(.nv.constant0._Z11addUpColumnPj)
        /*003c*/ 	.short	0x0380
        /*003e*/ 	.short	0x0008


	//----- nvinfo : EIATTR_SW_WAR
	.align		4
.L_19:
        /*0040*/ 	.byte	0x04, 0x36
        /*0042*/ 	.short	(.L_21 - .L_20)
.L_20:
        /*0044*/ 	.word	0x00000008
.L_21:


//--------------------- .nv.info._Z8addUpRowPcPj  --------------------------
	.section	.nv.info._Z8addUpRowPcPj,"",@"SHT_CUDA_INFO"
	.sectionflags	@""
	.align	4


	//----- nvinfo : EIATTR_CUDA_API_VERSION
	.align		4
        /*0000*/ 	.byte	0x04, 0x37
        /*0002*/ 	.short	(.L_23 - .L_22)
.L_22:
        /*0004*/ 	.word	0x00000082


	//----- nvinfo : EIATTR_KPARAM_INFO
	.align		4
.L_23:
        /*0008*/ 	.byte	0x04, 0x17
        /*000a*/ 	.short	(.L_25 - .L_24)
.L_24:
        /*000c*/ 	.word	0x00000000
        /*0010*/ 	.short	0x0001
        /*0012*/ 	.short	0x0008
        /*0014*/ 	.byte	0x00, 0xf5, 0x21, 0x00


	//----- nvinfo : EIATTR_KPARAM_INFO
	.align		4
.L_25:
        /*0018*/ 	.byte	0x04, 0x17
        /*001a*/ 	.short	(.L_27 - .L_26)
.L_26:
        /*001c*/ 	.word	0x00000000
        /*0020*/ 	.short	0x0000
        /*0022*/ 	.short	0x0000
        /*0024*/ 	.byte	0x00, 0xf5, 0x21, 0x00


	//----- nvinfo : EIATTR_SPARSE_MMA_MASK
	.align		4
.L_27:
        /*0028*/ 	.byte	0x03, 0x50
        /*002a*/ 	.short	0x0000


	//----- nvinfo : EIATTR_MAXREG_COUNT
	.align		4
        /*002c*/ 	.byte	0x03, 0x1b
        /*002e*/ 	.short	0x00ff


	//----- nvinfo : EIATTR_MERCURY_ISA_VERSION
	.align		4
        /*0030*/ 	.byte	0x03, 0x5f
        /*0032*/ 	.short	0x0101


	//----- nvinfo : EIATTR_VRC_CTA_INIT_COUNT
	.align		4
        /*0034*/ 	.byte	0x02, 0x4a
	.zero		1
	.zero		1


	//----- nvinfo : EIATTR_EXIT_INSTR_OFFSETS
	.align		4
        /*0038*/ 	.byte	0x04, 0x1c
        /*003a*/ 	.short	(.L_29 - .L_28)


	//   ....[0]....
.L_28:
        /*003c*/ 	.word	0x00000cd0


	//----- nvinfo : EIATTR_CBANK_PARAM_SIZE
	.align		4
.L_29:
        /*0040*/ 	.byte	0x03, 0x19
        /*0042*/ 	.short	0x0010


	//----- nvinfo : EIATTR_PARAM_CBANK
	.align		4
        /*0044*/ 	.byte	0x04, 0x0a
        /*0046*/ 	.short	(.L_31 - .L_30)
	.align		4
.L_30:
        /*0048*/ 	.word	index@(.nv.constant0._Z8addUpRowPcPj)
        /*004c*/ 	.short	0x0380
        /*004e*/ 	.short	0x0010


	//----- nvinfo : EIATTR_SW_WAR
	.align		4
.L_31:
        /*0050*/ 	.byte	0x04, 0x36
        /*0052*/ 	.short	(.L_33 - .L_32)
.L_32:
        /*0054*/ 	.word	0x00000008
.L_33:


//--------------------- .nv.callgraph             --------------------------
	.section	.nv.callgraph,"",@"SHT_CUDA_CALLGRAPH"
	.align	4
	.sectionentsize	8
	.align		4
        /*0000*/ 	.word	0x00000000
	.align		4
        /*0004*/ 	.word	0xffffffff
	.align		4
        /*0008*/ 	.word	0x00000000
	.align		4
        /*000c*/ 	.word	0xfffffffe
	.align		4
        /*0010*/ 	.word	0x00000000
	.align		4
        /*0014*/ 	.word	0xfffffffd
	.align		4
        /*0018*/ 	.word	0x00000000
	.align		4
        /*001c*/ 	.word	0xfffffffc


//--------------------- .text._Z11addUpColumnPj   --------------------------
	.section	.text._Z11addUpColumnPj,"ax",@progbits
	.align	128
        .global         _Z11addUpColumnPj
        .type           _Z11addUpColumnPj,@function
        .size           _Z11addUpColumnPj,(.L_x_4 - _Z11addUpColumnPj)
        .other          _Z11addUpColumnPj,@"STO_CUDA_ENTRY STV_DEFAULT"
_Z11addUpColumnPj:
.text._Z11addUpColumnPj:
[----:B------:R-:W-:Y:S01]  /*0000*/  LDC R1, c[0x0][0x37c] ;  /* 0x0000df00ff017b82 */ /* 0x000fe20000000800 */
[----:B------:R-:W0:Y:S07]  /*0010*/  S2R R5, SR_TID.X ;  /* 0x0000000000057919 */ /* 0x000e2e0000002100 */
[----:B------:R-:W0:Y:S01]  /*0020*/  LDC.64 R2, c[0x0][0x380] ;  /* 0x0000e000ff027b82 */ /* 0x000e220000000a00 */
[----:B------:R-:W1:Y:S01]  /*0030*/  LDCU.64 UR6, c[0x0][0x358] ;  /* 0x00006b00ff0677ac */ /* 0x000e620008000a00 */
[----:B0-----:R-:W-:-:S05]  /*0040*/  IMAD.WIDE.U32 R2, R5, 0x4, R2 ;  /* 0x0000000405027825 */ /* 0x001fca00078e0002 */
[----:B-1----:R-:W2:Y:S04]  /*0050*/  LDG.E R6, desc[UR6][R2.64] ;  /* 0x0000000602067981 */ /* 0x002ea8000c1e1900 */
[----:B------:R-:W2:Y:S04]  /*0060*/  LDG.E R7, desc[UR6][R2.64+0x500] ;  /* 0x0005000602077981 */ /* 0x000ea8000c1e1900 */
[----:B------:R-:W3:Y:S04]  /*0070*/  LDG.E R8, desc[UR6][R2.64+0xa00] ;  /* 0x000a000602087981 */ /* 0x000ee8000c1e1900 */
[----:B------:R-:W4:Y:S04]  /*0080*/  LDG.E R10, desc[UR6][R2.64+0xf00] ;  /* 0x000f0006020a7981 */ /* 0x000f28000c1e1900 */
[----:B------:R-:W5:Y:S04]  /*0090*/  LDG.E R12, desc[UR6][R2.64+0x1400] ;  /* 0x00140006020c7981 */ /* 0x000f68000c1e1900 */
        /* <DEDUP_REMOVED lines=10> */
[----:B------:R-:W5:Y:S01]  /*0140*/  LDG.E R0, desc[UR6][R2.64+0x4b00] ;  /* 0x004b000602007981 */ /* 0x000f62000c1e1900 */
[----:B------:R-:W-:Y:S01]  /*0150*/  UMOV UR4, 0xfffffff4 ;  /* 0xfffffff400047882 */ /* 0x000fe20000000000 */
[----:B--2---:R-:W-:-:S05]  /*0160*/  IMAD.IADD R7, R6, 0x1, R7 ;  /* 0x0000000106077824 */ /* 0x004fca00078e0207 */
[----:B---3--:R-:W-:Y:S01]  /*0170*/  IADD3 R9, PT, PT, R7, R8, RZ ;  /* 0x0000000807097210 */ /* 0x008fe20007ffe0ff */
[----:B------:R0:W-:Y:S04]  /*0180*/  STG.E desc[UR6][R2.64+0x500], R7 ;  /* 0x0005000702007986 */ /* 0x0001e8000c101906 */
[----:B----4-:R-:W-:Y:S01]  /*0190*/  IMAD.IADD R11, R9, 0x1, R10 ;  /* 0x00000001090b7824 */ /* 0x010fe200078e020a */
[----:B------:R1:W-:Y:S04]  /*01a0*/  STG.E desc[UR6][R2.64+0xa00], R9 ;  /* 0x000a000902007986 */ /* 0x0003e8000c101906 */
[----:B-----5:R-:W-:Y:S01]  /*01b0*/  IADD3 R13, PT, PT, R11, R12, RZ ;  /* 0x0000000c0b0d7210 */ /* 0x020fe20007ffe0ff */
[----:B------:R1:W-:Y:S04]  /*01c0*/  STG.E desc[UR6][R2.64+0xf00], R11 ;  /* 0x000f000b02007986 */ /* 0x0003e8000c101906 */
[----:B------:R-:W-:Y:S01]  /*01d0*/  IMAD.IADD R15, R13, 0x1, R14 ;  /* 0x000000010d0f7824 */ /* 0x000fe200078e020e */
[----:B------:R1:W-:Y:S04]  /*01e0*/  STG.E desc[UR6][R2.64+0x1400], R13 ;  /* 0x0014000d02007986 */ /* 0x0003e8000c101906 */
[----:B------:R-:W-:Y:S01]  /*01f0*/  IADD3 R17, PT, PT, R15, R16, RZ ;  /* 0x000000100f117210 */ /* 0x000fe20007ffe0ff */
        /* <DEDUP_REMOVED lines=18> */
[----:B------:R1:W-:Y:S01]  /*0320*/  STG.E desc[UR6][R2.64+0x4600], R4 ;  /* 0x0046000402007986 */ /* 0x0003e2000c101906 */
[----:B------:R-:W-:-:S03]  /*0330*/  IADD3 R0, P0, PT, R2, 0x4600, RZ ;  /* 0x0000460002007810 */ /* 0x000fc60007f1e0ff */
[----:B------:R1:W-:Y:S01]  /*0340*/  STG.E desc[UR6][R2.64+0x4b00], R19 ;  /* 0x004b001302007986 */ /* 0x0003e2000c101906 */
[----:B0-----:R-:W-:-:S09]  /*0350*/  IADD3.X R7, PT, PT, RZ, R3, RZ, P0, !PT ;  /* 0x00000003ff077210 */ /* 0x001fd200007fe4ff */
.L_x_0:
[----:B-1----:R-:W-:Y:S01]  /*0360*/  IMAD.MOV.U32 R2, RZ, RZ, R0 ;  /* 0x000000ffff027224 */ /* 0x002fe200078e0000 */
[----:B------:R-:W-:-:S05]  /*0370*/  MOV R3, R7 ;  /* 0x0000000700037202 */ /* 0x000fca0000000f00 */
        /* <DEDUP_REMOVED lines=23> */
[----:B--2---:R-:W-:-:S03]  /*04f0*/  IMAD.IADD R27, R16, 0x1, R19 ;  /* 0x00000001101b7824 */ /* 0x004fc600078e0213 */
[----:B------:R-:W2:Y:S02]  /*0500*/  LDG.E R16, desc[UR6][R2.64+0x7800] ;  /* 0x0078000602107981 */ /* 0x000ea4000c1e1900 */
[----:B---3--:R-:W-:Y:S02]  /*0510*/  IADD3 R29, PT, PT, R27, R18, RZ ;  /* 0x000000121b1d7210 */ /* 0x008fe40007ffe0ff */
[----:B------:R-:W3:Y:S03]  /*0520*/  LDG.E R19, desc[UR6][R2.64+0x8700] ;  /* 0x0087000602137981 */ /* 0x000ee6000c1e1900 */
[----:B----4-:R-:W-:Y:S01]  /*0530*/  IMAD.IADD R26, R29, 0x1, R26 ;  /* 0x000000011d1a7824 */ /* 0x010fe200078e021a */
[----:B------:R-:W4:Y:S04]  /*0540*/  LDG.E R18, desc[UR6][R2.64+0x8200] ;  /* 0x0082000602127981 */ /* 0x000f28000c1e1900 */
[----:B-----5:R-:W-:Y:S01]  /*0550*/  IADD3 R28, PT, PT, R26, R23, RZ ;  /* 0x000000171a1c7210 */ /* 0x020fe20007ffe0ff */
[----:B------:R0:W-:Y:S04]  /*0560*/  STG.E desc[UR6][R2.64+0xa00], R27 ;  /* 0x000a001b02007986 */ /* 0x0001e8000c101906 */
[----:B------:R-:W-:-:S02]  /*0570*/  IMAD.IADD R23, R28, 0x1, R20 ;  /* 0x000000011c177824 */ /* 0x000fc400078e0214 */
[----:B------:R-:W5:Y:S03]  /*0580*/  LDG.E R20, desc[UR6][R2.64+0x8c00] ;  /* 0x008c000602147981 */ /* 0x000f66000c1e1900 */
[----:B0-----:R-:W-:Y:S02]  /*0590*/  IADD3 R27, PT, PT, R23, R21, RZ ;  /* 0x00000015171b7210 */ /* 0x001fe40007ffe0ff */
[----:B------:R-:W5:Y:S04]  /*05a0*/  LDG.E R21, desc[UR6][R2.64+0x9100] ;  /* 0x0091000602157981 */ /* 0x000f68000c1e1900 */
[----:B------:R0:W-:Y:S04]  /*05b0*/  STG.E desc[UR6][R2.64+0xf00], R29 ;  /* 0x000f001d02007986 */ /* 0x0001e8000c101906 */
[----:B------:R1:W-:Y:S01]  /*05c0*/  STG.E desc[UR6][R2.64+0x1e00], R23 ;  /* 0x001e001702007986 */ /* 0x0003e2000c101906 */
[----:B0-----:R-:W-:-:S03]  /*05d0*/  IMAD.IADD R29, R27, 0x1, R22 ;  /* 0x000000011b1d7824 */ /* 0x001fc600078e0216 */
[----:B------:R-:W5:Y:S04]  /*05e0*/  LDG.E R22, desc[UR6][R2.64+0x9600] ;  /* 0x0096000602167981 */ /* 0x000f68000c1e1900 */
[----:B-1----:R-:W5:Y:S04]  /*05f0*/  LDG.E R23, desc[UR6][R2.64+0x9b00] ;  /* 0x009b000602177981 */ /* 0x002f68000c1e1900 */
[----:B------:R0:W-:Y:S02]  /*0600*/  STG.E desc[UR6][R2.64+0x1400], R26 ;  /* 0x0014001a02007986 */ /* 0x0001e4000c101906 */
[----:B0-----:R-:W-:-:S02]  /*0610*/  IADD3 R26, PT, PT, R29, R24, RZ ;  /* 0x000000181d1a7210 */ /* 0x001fc40007ffe0ff */
[----:B------:R-:W5:Y:S04]  /*0620*/  LDG.E R24, desc[UR6][R2.64+0xa000] ;  /* 0x00a0000602187981 */ /* 0x000f68000c1e1900 */
[----:B------:R0:W-:Y:S04]  /*0630*/  STG.E desc[UR6][R2.64+0x1900], R28 ;  /* 0x0019001c02007986 */ /* 0x0001e8000c101906 */
[----:B------:R1:W-:Y:S01]  /*0640*/  STG.E desc[UR6][R2.64+0x2300], R27 ;  /* 0x0023001b02007986 */ /* 0x0003e2000c101906 */
[----:B0-----:R-:W-:-:S03]  /*0650*/  IMAD.IADD R28, R26, 0x1, R0 ;  /* 0x000000011a1c7824 */ /* 0x001fc600078e0200 */
[----:B------:R-:W5:Y:S02]  /*0660*/  LDG.E R0, desc[UR6][R2.64+0xa500] ;  /* 0x00a5000602007981 */ /* 0x000f64000c1e1900 */
[----:B-1----:R-:W-:Y:S02]  /*0670*/  IADD3 R27, PT, PT, R28, R4, RZ ;  /* 0x000000041c1b7210 */ /* 0x002fe40007ffe0ff */
[----:B------:R-:W5:Y:S03]  /*0680*/  LDG.E R4, desc[UR6][R2.64+0xaa00] ;  /* 0x00aa000602047981 */ /* 0x000f66000c1e1900 */
[----:B------:R-:W-:Y:S01]  /*0690*/  IMAD.IADD R5, R27, 0x1, R5 ;  /* 0x000000011b057824 */ /* 0x000fe200078e0205 */
[----:B------:R0:W-:Y:S04]  /*06a0*/  STG.E desc[UR6][R2.64+0x2d00], R26 ;  /* 0x002d001a02007986 */ /* 0x0001e8000c101906 */
[----:B------:R-:W-:Y:S01]  /*06b0*/  IADD3 R25, PT, PT, R5, R25, RZ ;  /* 0x0000001905197210 */ /* 0x000fe20007ffe0ff */
[----:B------:R1:W-:Y:S04]  /*06c0*/  STG.E desc[UR6][R2.64+0x3c00], R5 ;  /* 0x003c000502007986 */ /* 0x0003e8000c101906 */
[----:B0-----:R-:W-:-:S02]  /*06d0*/  IMAD.IADD R26, R25, 0x1, R6 ;  /* 0x00000001191a7824 */ /* 0x001fc400078e0206 */
[----:B------:R-:W5:Y:S04]  /*06e0*/  LDG.E R6, desc[UR6][R2.64+0xb400] ;  /* 0x00b4000602067981 */ /* 0x000f68000c1e1900 */
[----:B-1----:R-:W5:Y:S04]  /*06f0*/  LDG.E R5, desc[UR6][R2.64+0xaf00] ;  /* 0x00af000602057981 */ /* 0x002f68000c1e1900 */
[----:B------:R0:W-:Y:S04]  /*0700*/  STG.E desc[UR6][R2.64+0x2800], R29 ;  /* 0x0028001d02007986 */ /* 0x0001e8000c101906 */
[----:B------:R1:W-:Y:S01]  /*0710*/  STG.E desc[UR6][R2.64+0x3200], R28 ;  /* 0x0032001c02007986 */ /* 0x0003e2000c101906 */
[----:B0-----:R-:W-:-:S03]  /*0720*/  IADD3 R29, PT, PT, R26, R7, RZ ;  /* 0x000000071a1d7210 */ /* 0x001fc60007ffe0ff */
[----:B------:R-:W5:Y:S02]  /*0730*/  LDG.E R7, desc[UR6][R2.64+0xb900] ;  /* 0x00b9000602077981 */ /* 0x000f64000c1e1900 */
[----:B-1----:R-:W-:Y:S02]  /*0740*/  IMAD.IADD R28, R29, 0x1, R8 ;  /* 0x000000011d1c7824 */ /* 0x002fe400078e0208 */
[----:B------:R-:W5:Y:S04]  /*0750*/  LDG.E R8, desc[UR6][R2.64+0xbe00] ;  /* 0x00be000602087981 */ /* 0x000f68000c1e1900 */
        /* <DEDUP_REMOVED lines=21> */
[----:B------:R-:W5:Y:S04]  /*08b0*/  LDG.E R15, desc[UR6][R2.64+0xe100] ;  /* 0x00e10006020f7981 */ /* 0x000f68000c1e1900 */
[----:B------:R0:W-:Y:S04]  /*08c0*/  STG.E desc[UR6][R2.64+0x6400], R29 ;  /* 0x0064001d02007986 */ /* 0x0001e8000c101906 */
[----:B------:R4:W-:Y:S04]  /*08d0*/  STG.E desc[UR6][R2.64+0x6900], R28 ;  /* 0x0069001c02007986 */ /* 0x0009e8000c101906 */
[----:B------:R3:W-:Y:S04]  /*08e0*/  STG.E desc[UR6][R2.64+0x6e00], R27 ;  /* 0x006e001b02007986 */ /* 0x0007e8000c101906 */
[----:B------:R5:W-:Y:S01]  /*08f0*/  STG.E desc[UR6][R2.64+0x7300], R25 ;  /* 0x0073001902007986 */ /* 0x000be2000c101906 */
[----:B--2---:R-:W-:-:S03]  /*0900*/  IMAD.IADD R26, R25, 0x1, R16 ;  /* 0x00000001191a7824 */ /* 0x004fc600078e0210 */
[----:B------:R-:W2:Y:S02]  /*0910*/  LDG.E R16, desc[UR6][R2.64+0xe600] ;  /* 0x00e6000602107981 */ /* 0x000ea4000c1e1900 */
[----:B0-----:R-:W-:Y:S02]  /*0920*/  IADD3 R29, PT, PT, R26, R17, RZ ;  /* 0x000000111a1d7210 */ /* 0x001fe40007ffe0ff */
[----:B------:R-:W2:Y:S03]  /*0930*/  LDG.E R17, desc[UR6][R2.64+0xeb00] ;  /* 0x00eb000602117981 */ /* 0x000ea6000c1e1900 */
[----:B----4-:R-:W-:Y:S02]  /*0940*/  IMAD.IADD R28, R29, 0x1, R18 ;  /* 0x000000011d1c7824 */ /* 0x010fe400078e0212 */
[----:B------:R-:W4:Y:S03]  /*0950*/  LDG.E R18, desc[UR6][R2.64+0xf000] ;  /* 0x00f0000602127981 */ /* 0x000f26000c1e1900 */
[----:B---3--:R-:W-:-:S02]  /*0960*/  IADD3 R27, PT, PT, R28, R19, RZ ;  /* 0x000000131c1b7210 */ /* 0x008fc40007ffe0ff */
[----:B------:R-:W3:Y:S03]  /*0970*/  LDG.E R19, desc[UR6][R2.64+0xf500] ;  /* 0x00f5000602137981 */ /* 0x000ee6000c1e1900 */
[----:B-----5:R-:W-:Y:S02]  /*0980*/  IMAD.IADD R25, R27, 0x1, R20 ;  /* 0x000000011b197824 */ /* 0x020fe400078e0214 */
        /* <DEDUP_REMOVED lines=14> */
[----:B------:R1:W-:Y:S04]  /*0a70*/  STG.E desc[UR6][R2.64+0xa000], R27 ;  /* 0x00a0001b02007986 */ /* 0x0003e8000c101906 */
[----:B0-----:R-:W5:Y:S01]  /*0a80*/  LDG.E R25, desc[UR6][R2.64+0x11300] ;  /* 0x0113000602197981 */ /* 0x001f62000c1e1900 */
[----:B-1----:R-:W-:-:S03]  /*0a90*/  IADD3 R27, PT, PT, R27, R0, RZ ;  /* 0x000000001b1b7210 */ /* 0x002fc60007ffe0ff */
[----:B------:R-:W5:Y:S04]  /*0aa0*/  LDG.E R0, desc[UR6][R2.64+0x11800] ;  /* 0x0118000602007981 */ /* 0x000f68000c1e1900 */
[----:B------:R0:W-:Y:S02]  /*0ab0*/  STG.E desc[UR6][R2.64+0x9100], R26 ;  /* 0x0091001a02007986 */ /* 0x0001e4000c101906 */
[----:B0-----:R-:W-:Y:S02]  /*0ac0*/  IMAD.IADD R26, R27, 0x1, R4 ;  /* 0x000000011b1a7824 */ /* 0x001fe400078e0204 */
[----:B------:R-:W5:Y:S03]  /*0ad0*/  LDG.E R4, desc[UR6][R2.64+0x11d00] ;  /* 0x011d000602047981 */ /* 0x000f66000c1e1900 */
[----:B------:R-:W-:-:S05]  /*0ae0*/  IADD3 R5, PT, PT, R26, R5, RZ ;  /* 0x000000051a057210 */ /* 0x000fca0007ffe0ff */
[----:B------:R-:W-:-:S05]  /*0af0*/  IMAD.IADD R6, R5, 0x1, R6 ;  /* 0x0000000105067824 */ /* 0x000fca00078e0206 */
        /* <DEDUP_REMOVED lines=8> */
[----:B------:R-:W-:Y:S01]  /*0b80*/  IADD3 R15, PT, PT, R14, R15, RZ ;  /* 0x0000000f0e0f7210 */ /* 0x000fe20007ffe0ff */
[----:B------:R3:W-:Y:S04]  /*0b90*/  STG.E desc[UR6][R2.64+0xa500], R27 ;  /* 0x00a5001b02007986 */ /* 0x0007e8000c101906 */
[----:B------:R0:W-:Y:S04]  /*0ba0*/  STG.E desc[UR6][R2.64+0xaf00], R5 ;  /* 0x00af000502007986 */ /* 0x0001e8000c101906 */
[----:B------:R-:W-:Y:S04]  /*0bb0*/  STG.E desc[UR6][R2.64+0x9600], R29 ;  /* 0x0096001d02007986 */ /* 0x000fe8000c101906 */
[----:B------:R-:W-:Y:S04]  /*0bc0*/  STG.E desc[UR6][R2.64+0x9b00], R28 ;  /* 0x009b001c02007986 */ /* 0x000fe8000c101906 */
[----:B------:R-:W-:Y:S01]  /*0bd0*/  STG.E desc[UR6][R2.64+0xaa00], R26 ;  /* 0x00aa001a02007986 */ /* 0x000fe2000c101906 */
[----:B--2---:R-:W-:-:S05]  /*0be0*/  IMAD.IADD R16, R15, 0x1, R16 ;  /* 0x000000010f107824 */ /* 0x004fca00078e0210 */
[----:B------:R-:W-:-:S05]  /*0bf0*/  IADD3 R17, PT, PT, R16, R17, RZ ;  /* 0x0000001110117210 */ /* 0x000fca0007ffe0ff */
[----:B----4-:R-:W-:-:S05]  /*0c00*/  IMAD.IADD R18, R17, 0x1, R18 ;  /* 0x0000000111127824 */ /* 0x010fca00078e0212 */
[----:B---3--:R-:W-:-:S05]  /*0c10*/  IADD3 R27, PT, PT, R18, R19, RZ ;  /* 0x00000013121b7210 */ /* 0x008fca0007ffe0ff */
[----:B-----5:R-:W-:-:S05]  /*0c20*/  IMAD.IADD R20, R27, 0x1, R20 ;  /* 0x000000011b147824 */ /* 0x020fca00078e0214 */
[----:B------:R-:W-:-:S05]  /*0c30*/  IADD3 R21, PT, PT, R20, R21, RZ ;  /* 0x0000001514157210 */ /* 0x000fca0007ffe0ff */
[----:B------:R-:W-:-:S05]  /*0c40*/  IMAD.IADD R22, R21, 0x1, R22 ;  /* 0x0000000115167824 */ /* 0x000fca00078e0216 */
[----:B------:R-:W-:-:S05]  /*0c50*/  IADD3 R23, PT, PT, R22, R23, RZ ;  /* 0x0000001716177210 */ /* 0x000fca0007ffe0ff */
[----:B------:R-:W-:Y:S01]  /*0c60*/  IMAD.IADD R24, R24, 0x1, R23 ;  /* 0x0000000118187824 */ /* 0x000fe200078e0217 */
[----:B------:R-:W-:Y:S04]  /*0c70*/  STG.E desc[UR6][R2.64+0xb400], R6 ;  /* 0x00b4000602007986 */ /* 0x000fe8000c101906 */
[----:B------:R-:W-:-:S05]  /*0c80*/  IADD3 R25, PT, PT, R24, R25, RZ ;  /* 0x0000001918197210 */ /* 0x000fca0007ffe0ff */
[----:B0-----:R-:W-:Y:S01]  /*0c90*/  IMAD.IADD R5, R25, 0x1, R0 ;  /* 0x0000000119057824 */ /* 0x001fe200078e0200 */
[----:B------:R-:W-:Y:S04]  /*0ca0*/  STG.E desc[UR6][R2.64+0xbe00], R8 ;  /* 0x00be000802007986 */ /* 0x000fe8000c101906 */
[----:B------:R-:W-:Y:S04]  /*0cb0*/  STG.E desc[UR6][R2.64+0xc300], R9 ;  /* 0x00c3000902007986 */ /* 0x000fe8000c101906 */
[----:B------:R-:W-:Y:S04]  /*0cc0*/  STG.E desc[UR6][R2.64+0xc800], R10 ;  /* 0x00c8000a02007986 */ /* 0x000fe8000c101906 */
[----:B------:R-:W-:Y:S01]  /*0cd0*/  STG.E desc[UR6][R2.64+0xcd00], R11 ;  /* 0x00cd000b02007986 */ /* 0x000fe2000c101906 */
[----:B------:R-:W-:-:S03]  /*0ce0*/  IADD3 R19, PT, PT, R5, R4, RZ ;  /* 0x0000000405137210 */ /* 0x000fc60007ffe0ff */
[----:B------:R-:W-:Y:S04]  /*0cf0*/  STG.E desc[UR6][R2.64+0xd200], R12 ;  /* 0x00d2000c02007986 */ /* 0x000fe8000c101906 */
        /* <DEDUP_REMOVED lines=14> */
[----:B------:R-:W-:Y:S01]  /*0de0*/  STG.E desc[UR6][R2.64+0x11d00], R19 ;  /* 0x011d001302007986 */ /* 0x000fe2000c101906 */
[----:B------:R-:W-:-:S04]  /*0df0*/  UIADD3 UR4, UPT, UPT, UR4, -0x38, URZ ;  /* 0xffffffc804047890 */ /* 0x000fc8000fffe0ff */
[----:B------:R-:W-:Y:S01]  /*0e00*/  UISETP.NE.AND UP0, UPT, UR4, -0xec, UPT ;  /* 0xffffff140400788c */ /* 0x000fe2000bf05270 */
[----:B------:R-:W-:Y:S01]  /*0e10*/  IADD3 R0, P0, PT, R2, 0x11800, RZ ;  /* 0x0001180002007810 */ /* 0x000fe20007f1e0ff */
[----:B------:R0:W-:Y:S04]  /*0e20*/  STG.E desc[UR6][R2.64+0xb900], R7 ;  /* 0x00b9000702007986 */ /* 0x0001e8000c101906 */
[----:B0-----:R-:W-:-:S03]  /*0e30*/  IMAD.X R7, RZ, RZ, R3, P0 ;  /* 0x000000ffff077224 */ /* 0x001fc600000e0603 */
[----:B------:R-:W-:Y:S05]  /*0e40*/  BRA.U UP0, `(.L_x_0) ;  /* 0xfffffff500447547 */ /* 0x000fea000b83ffff */
[----:B------:R-:W-:Y:S05]  /*0e50*/  EXIT ;  /* 0x000000000000794d */ /* 0x000fea0003800000 */
.L_x_1:
[----:B------:R-:W-:-:S00]  /*0e60*/  BRA `(.L_x_1) ;  /* 0xfffffffc00fc7947 */ /* 0x000fc0000383ffff */
[----:B------:R-:W-:-:S00]  /*0e70*/  NOP ;  /* 0x0000000000007918 */ /* 0x000fc00000000000 */
        /* <DEDUP_REMOVED lines=8> */
.L_x_4:


//--------------------- .text._Z8addUpRowPcPj     --------------------------
	.section	.text._Z8addUpRowPcPj,"ax",@progbits
	.align	128
        .global         _Z8addUpRowPcPj
        .type           _Z8addUpRowPcPj,@function
        .size           _Z8addUpRowPcPj,(.L_x_5 - _Z8addUpRowPcPj)
        .other          _Z8addUpRowPcPj,@"STO_CUDA_ENTRY STV_DEFAULT"
_Z8addUpRowPcPj:
.text._Z8addUpRowPcPj:
[----:B------:R-:W-:Y:S01]  /*0000*/  LDC R1, c[0x0][0x37c] ;  /* 0x0000df00ff017b82 */ /* 0x000fe20000000800 */
[----:B------:R-:W0:Y:S07]  /*0010*/  S2R R0, SR_TID.X ;  /* 0x0000000000007919 */ /* 0x000e2e0000002100 */
[----:B------:R-:W1:Y:S01]  /*0020*/  LDC.64 R2, c[0x0][0x380] ;  /* 0x0000e000ff027b82 */ /* 0x000e620000000a00 */
[----:B------:R-:W2:Y:S07]  /*0030*/  LDCU.64 UR6, c[0x0][0x358] ;  /* 0x00006b00ff0677ac */ /* 0x000eae0008000a00 */
[----:B------:R-:W2:Y:S01]  /*0040*/  LDC.64 R6, c[0x0][0x388] ;  /* 0x0000e200ff067b82 */ /* 0x000ea20000000a00 */
[----:B0-----:R-:W-:Y:S01]  /*0050*/  IMAD R5, R0, 0x140, RZ ;  /* 0x0000014000057824 */ /* 0x001fe200078e02ff */
[----:B--2---:R-:W2:Y:S04]  /*0060*/  LDG.E R6, desc[UR6][R6.64] ;  /* 0x0000000606067981 */ /* 0x004ea8000c1e1900 */
[----:B-1----:R-:W-:-:S05]  /*0070*/  IADD3 R2, P0, PT, R5, R2, RZ ;  /* 0x0000000205027210 */ /* 0x002fca0007f1e0ff */
[----:B------:R-:W-:-:S05]  /*0080*/  IMAD.X R3, RZ, RZ, R3, P0 ;  /* 0x000000ffff037224 */ /* 0x000fca00000e0603 */
[----:B------:R-:W2:Y:S01]  /*0090*/  LDG.E.S8 R9, desc[UR6][R2.64] ;  /* 0x0000000602097981 */ /* 0x000ea2000c1e1300 */
[----:B------:R-:W0:Y:S01]  /*00a0*/  LDC.64 R4, c[0x0][0x388] ;  /* 0x0000e200ff047b82 */ /* 0x000e220000000a00 */
[----:B--2---:R-:W-:-:S05]  /*00b0*/  IMAD.IADD R9, R6, 0x1, R9 ;  /* 0x0000000106097824 */ /* 0x004fca00078e0209 */
[----:B0-----:R-:W-:Y:S04]  /*00c0*/  STG.E desc[UR6][R4.64+0x4], R9 ;  /* 0x0000040904007986 */ /* 0x001fe8000c101906 */
[----:B------:R-:W2:Y:S02]  /*00d0*/  LDG.E.S8 R0, desc[UR6][R2.64+0x1] ;  /* 0x0000010602007981 */ /* 0x000ea4000c1e1300 */
[----:B--2---:R-:W-:-:S05]  /*00e0*/  IADD3 R11, PT, PT, R9, R0, RZ ;  /* 0x00000000090b7210 */ /* 0x004fca0007ffe0ff */
[----:B------:R-:W-:Y:S04]  /*00f0*/  STG.E desc[UR6][R4.64+0x8], R11 ;  /* 0x0000080b04007986 */ /* 0x000fe8000c101906 */
[----:B------:R-:W2:Y:S02]  /*0100*/  LDG.E.S8 R0, desc[UR6][R2.64+0x2] ;  /* 0x0000020602007981 */ /* 0x000ea4000c1e1300 */
[----:B--2---:R-:W-:-:S05]  /*0110*/  IMAD.IADD R13, R11, 0x1, R0 ;  /* 0x000000010b0d7824 */ /* 0x004fca00078e0200 */
[----:B------:R0:W-:Y:S04]  /*0120*/  STG.E desc[UR6][R4.64+0xc], R13 ;  /* 0x00000c0d04007986 */ /* 0x0001e8000c101906 */
[----:B------:R-:W2:Y:S02]  /*0130*/  LDG.E.S8 R0, desc[UR6][R2.64+0x3] ;  /* 0x0000030602007981 */ /* 0x000ea4000c1e1300 */
[----:B--2---:R-:W-:Y:S02]  /*0140*/  IMAD.IADD R15, R13, 0x1, R0 ;  /* 0x000000010d0f7824 */ /* 0x004fe400078e0200 */
[----:B0-----:R-:W0:Y:S03]  /*0150*/  LDC.64 R12, c[0x0][0x388] ;  /* 0x0000e200ff0c7b82 */ /* 0x001e260000000a00 */
[----:B------:R-:W-:Y:S04]  /*0160*/  STG.E desc[UR6][R4.64+0x10], R15 ;  /* 0x0000100f04007986 */ /* 0x000fe8000c101906 */
[----:B------:R-:W2:Y:S02]  /*0170*/  LDG.E.S8 R0, desc[UR6][R2.64+0x4] ;  /* 0x0000040602007981 */ /* 0x000ea4000c1e1300 */
[----:B--2---:R-:W-:-:S05]  /*0180*/  IADD3 R9, PT, PT, R15, R0, RZ ;  /* 0x000000000f097210 */ /* 0x004fca0007ffe0ff */
[----:B------:R1:W-:Y:S04]  /*0190*/  STG.E desc[UR6][R4.64+0x14], R9 ;  /* 0x0000140904007986 */ /* 0x0003e8000c101906 */
[----:B------:R-:W2:Y:S02]  /*01a0*/  LDG.E.S8 R0, desc[UR6][R2.64+0x5] ;  /* 0x0000050602007981 */ /* 0x000ea4000c1e1300 */
[----:B--2---:R-:W-:-:S05]  /*01b0*/  IMAD.IADD R11, R9, 0x1, R0 ;  /* 0x00000001090b7824 */ /* 0x004fca00078e0200 */
[----:B------:R2:W-:Y:S04]  /*01c0*/  STG.E desc[UR6][R4.64+0x18], R11 ;  /* 0x0000180b04007986 */ /* 0x0005e8000c101906 */
[----:B------:R-:W3:Y:S01]  /*01d0*/  LDG.E.S8 R0, desc[UR6][R2.64+0x6] ;  /* 0x0000060602007981 */ /* 0x000ee2000c1e1300 */
[----:B0-----:R-:W-:-:S04]  /*01e0*/  IADD3 R6, P0, PT, R12, 0x10, RZ ;  /* 0x000000100c067810 */ /* 0x001fc80007f1e0ff */
[----:B------:R-:W-:Y:S01]  /*01f0*/  IADD3 R6, P2, PT, R6, 0x10, RZ ;  /* 0x0000001006067810 */ /* 0x000fe20007f5e0ff */
[----:B------:R-:W-:-:S03]  /*0200*/  UMOV UR4, 0xfffffffc ;  /* 0xfffffffc00047882 */ /* 0x000fc60000000000 */
[----:B-1----:R-:W-:Y:S01]  /*0210*/  IADD3.X R9, PT, PT, RZ, RZ, R13, P2, P0 ;  /* 0x000000ffff097210 */ /* 0x002fe200017e040d */
[----:B---3--:R-:W-:-:S05]  /*0220*/  IMAD.IADD R7, R11, 0x1, R0 ;  /* 0x000000010b077824 */ /* 0x008fca00078e0200 */
[----:B------:R2:W-:Y:S01]  /*0230*/  STG.E desc[UR6][R4.64+0x1c], R7 ;  /* 0x00001c0704007986 */ /* 0x0005e2000c101906 */
[----:B------:R-:W-:-:S04]  /*0240*/  IADD3 R0, P1, PT, R2, 0x4, RZ ;  /* 0x0000000402007810 */ /* 0x000fc80007f3e0ff */
[----:B------:R-:W-:-:S09]  /*0250*/  IADD3.X R15, PT, PT, RZ, R3, RZ, P1, !PT ;  /* 0x00000003ff0f7210 */ /* 0x000fd20000ffe4ff */
.L_x_2:
[----:B------:R-:W-:Y:S01]  /*0260*/  IMAD.MOV.U32 R2, RZ, RZ, R0 ;  /* 0x000000ffff027224 */ /* 0x000fe200078e0000 */
[----:B------:R-:W-:-:S05]  /*0270*/  MOV R3, R15 ;  /* 0x0000000f00037202 */ /* 0x000fca0000000f00 */
[----:B------:R-:W3:Y:S01]  /*0280*/  LDG.E.S8 R0, desc[UR6][R2.64+0x3] ;  /* 0x0000030602007981 */ /* 0x000ee2000c1e1300 */
[----:B-12---:R-:W-:Y:S01]  /*0290*/  MOV R4, R6 ;  /* 0x0000000600047202 */ /* 0x006fe20000000f00 */
[----:B------:R-:W-:Y:S02]  /*02a0*/  IMAD.MOV.U32 R5, RZ, RZ, R9 ;  /* 0x000000ffff057224 */ /* 0x000fe400078e0009 */
[----:B---3--:R-:W-:-:S05]  /*02b0*/  IMAD.IADD R7, R0, 0x1, R7 ;  /* 0x0000000100077824 */ /* 0x008fca00078e0207 */
[----:B------:R0:W-:Y:S04]  /*02c0*/  STG.E desc[UR6][R4.64], R7 ;  /* 0x0000000704007986 */ /* 0x0001e8000c101906 */
[----:B------:R-:W2:Y:S02]  /*02d0*/  LDG.E.S8 R0, desc[UR6][R2.64+0x4] ;  /* 0x0000040602007981 */ /* 0x000ea4000c1e1300 */
[----:B--2---:R-:W-:-:S05]  /*02e0*/  IADD3 R9, PT, PT, R7, R0, RZ ;  /* 0x0000000007097210 */ /* 0x004fca0007ffe0ff */
[----:B------:R1:W-:Y:S04]  /*02f0*/  STG.E desc[UR6][R4.64+0x4], R9 ;  /* 0x0000040904007986 */ /* 0x0003e8000c101906 */
[----:B------:R-:W2:Y:S02]  /*0300*/  LDG.E.S8 R0, desc[UR6][R2.64+0x5] ;  /* 0x0000050602007981 */ /* 0x000ea4000c1e1300 */
[----:B--2---:R-:W-:-:S05]  /*0310*/  IMAD.IADD R11, R9, 0x1, R0 ;  /* 0x00000001090b7824 */ /* 0x004fca00078e0200 */
[----:B------:R2:W-:Y:S04]  /*0320*/  STG.E desc[UR6][R4.64+0x8], R11 ;  /* 0x0000080b04007986 */ /* 0x0005e8000c101906 */
[----:B------:R-:W3:Y:S02]  /*0330*/  LDG.E.S8 R0, desc[UR6][R2.64+0x6] ;  /* 0x0000060602007981 */ /* 0x000ee4000c1e1300 */
[----:B---3--:R-:W-:-:S05]  /*0340*/  IADD3 R13, PT, PT, R11, R0, RZ ;  /* 0x000000000b0d7210 */ /* 0x008fca0007ffe0ff */
[----:B------:R3:W-:Y:S04]  /*0350*/  STG.E desc[UR6][R4.64+0xc], R13 ;  /* 0x00000c0d04007986 */ /* 0x0007e8000c101906 */
[----:B------:R-:W0:Y:S02]  /*0360*/  LDG.E.S8 R0, desc[UR6][R2.64+0x7] ;  /* 0x0000070602007981 */ /* 0x000e24000c1e1300 */
[----:B0-----:R-:W-:-:S05]  /*0370*/  IMAD.IADD R7, R13, 0x1, R0 ;  /* 0x000000010d077824 */ /* 0x001fca00078e0200 */
[----:B------:R0:W-:Y:S04]  /*0380*/  STG.E desc[UR6][R4.64+0x10], R7 ;  /* 0x0000100704007986 */ /* 0x0001e8000c101906 */
[----:B------:R-:W1:Y:S02]  /*0390*/  LDG.E.S8 R0, desc[UR6][R2.64+0x8] ;  /* 0x0000080602007981 */ /* 0x000e64000c1e1300 */
[----:B-1----:R-:W-:-:S05]  /*03a0*/  IADD3 R9, PT, PT, R7, R0, RZ ;  /* 0x0000000007097210 */ /* 0x002fca0007ffe0ff */
        /* <DEDUP_REMOVED lines=117> */
[----:B------:R-:W-:Y:S04]  /*0b00*/  STG.E desc[UR6][R4.64+0xb0], R7 ;  /* 0x0000b00704007986 */ /* 0x000fe8000c101906 */
[----:B------:R-:W4:Y:S02]  /*0b10*/  LDG.E.S8 R0, desc[UR6][R2.64+0x30] ;  /* 0x0000300602007981 */ /* 0x000f24000c1e1300 */
[----:B----4-:R-:W-:-:S05]  /*0b20*/  IADD3 R15, PT, PT, R7, R0, RZ ;  /* 0x00000000070f7210 */ /* 0x010fca0007ffe0ff */
[----:B------:R-:W-:Y:S04]  /*0b30*/  STG.E desc[UR6][R4.64+0xb4], R15 ;  /* 0x0000b40f04007986 */ /* 0x000fe8000c101906 */
[----:B------:R-:W4:Y:S02]  /*0b40*/  LDG.E.S8 R0, desc[UR6][R2.64+0x31] ;  /* 0x0000310602007981 */ /* 0x000f24000c1e1300 */
[----:B----4-:R-:W-:-:S05]  /*0b50*/  IMAD.IADD R17, R15, 0x1, R0 ;  /* 0x000000010f117824 */ /* 0x010fca00078e0200 */
[----:B------:R-:W-:Y:S04]  /*0b60*/  STG.E desc[UR6][R4.64+0xb8], R17 ;  /* 0x0000b81104007986 */ /* 0x000fe8000c101906 */
[----:B------:R-:W4:Y:S02]  /*0b70*/  LDG.E.S8 R0, desc[UR6][R2.64+0x32] ;  /* 0x0000320602007981 */ /* 0x000f24000c1e1300 */
[----:B----4-:R-:W-:-:S05]  /*0b80*/  IADD3 R19, PT, PT, R17, R0, RZ ;  /* 0x0000000011137210 */ /* 0x010fca0007ffe0ff */
[----:B------:R-:W-:Y:S04]  /*0b90*/  STG.E desc[UR6][R4.64+0xbc], R19 ;  /* 0x0000bc1304007986 */ /* 0x000fe8000c101906 */
[----:B------:R-:W1:Y:S02]  /*0ba0*/  LDG.E.S8 R0, desc[UR6][R2.64+0x33] ;  /* 0x0000330602007981 */ /* 0x000e64000c1e1300 */
[----:B-1----:R-:W-:-:S05]  /*0bb0*/  IMAD.IADD R9, R0, 0x1, R19 ;  /* 0x0000000100097824 */ /* 0x002fca00078e0213 */
[----:B------:R0:W-:Y:S04]  /*0bc0*/  STG.E desc[UR6][R4.64+0xc0], R9 ;  /* 0x0000c00904007986 */ /* 0x0001e8000c101906 */
[----:B------:R-:W2:Y:S02]  /*0bd0*/  LDG.E.S8 R0, desc[UR6][R2.64+0x34] ;  /* 0x0000340602007981 */ /* 0x000ea4000c1e1300 */
[----:B--2---:R-:W-:-:S05]  /*0be0*/  IADD3 R11, PT, PT, R9, R0, RZ ;  /* 0x00000000090b7210 */ /* 0x004fca0007ffe0ff */
[----:B------:R1:W-:Y:S04]  /*0bf0*/  STG.E desc[UR6][R4.64+0xc4], R11 ;  /* 0x0000c40b04007986 */ /* 0x0003e8000c101906 */
[----:B------:R-:W3:Y:S02]  /*0c00*/  LDG.E.S8 R0, desc[UR6][R2.64+0x35] ;  /* 0x0000350602007981 */ /* 0x000ee4000c1e1300 */
[----:B---3--:R-:W-:-:S05]  /*0c10*/  IMAD.IADD R13, R11, 0x1, R0 ;  /* 0x000000010b0d7824 */ /* 0x008fca00078e0200 */
[----:B------:R1:W-:Y:S04]  /*0c20*/  STG.E desc[UR6][R4.64+0xc8], R13 ;  /* 0x0000c80d04007986 */ /* 0x0003e8000c101906 */
[----:B------:R-:W2:Y:S01]  /*0c30*/  LDG.E.S8 R0, desc[UR6][R2.64+0x36] ;  /* 0x0000360602007981 */ /* 0x000ea2000c1e1300 */
[----:B------:R-:W-:Y:S01]  /*0c40*/  UIADD3 UR4, UPT, UPT, UR4, -0x34, URZ ;  /* 0xffffffcc04047890 */ /* 0x000fe2000fffe0ff */
[----:B------:R-:W-:-:S03]  /*0c50*/  IADD3 R6, P1, PT, R4, 0xd0, RZ ;  /* 0x000000d004067810 */ /* 0x000fc60007f3e0ff */
[----:B------:R-:W-:Y:S01]  /*0c60*/  UISETP.NE.AND UP0, UPT, UR4, -0x13c, UPT ;  /* 0xfffffec40400788c */ /* 0x000fe2000bf05270 */
[----:B0-----:R-:W-:Y:S02]  /*0c70*/  IADD3.X R9, PT, PT, RZ, R5, RZ, P1, !PT ;  /* 0x00000005ff097210 */ /* 0x001fe40000ffe4ff */
[----:B--2---:R-:W-:Y:S02]  /*0c80*/  IADD3 R7, PT, PT, R13, R0, RZ ;  /* 0x000000000d077210 */ /* 0x004fe40007ffe0ff */
[----:B------:R-:W-:-:S03]  /*0c90*/  IADD3 R0, P0, PT, R2, 0x34, RZ ;  /* 0x0000003402007810 */ /* 0x000fc60007f1e0ff */
[----:B------:R1:W-:Y:S02]  /*0ca0*/  STG.E desc[UR6][R4.64+0xcc], R7 ;  /* 0x0000cc0704007986 */ /* 0x0003e4000c101906 */
[----:B------:R-:W-:Y:S01]  /*0cb0*/  IMAD.X R15, RZ, RZ, R3, P0 ;  /* 0x000000ffff0f7224 */ /* 0x000fe200000e0603 */
[----:B------:R-:W-:Y:S07]  /*0cc0*/  BRA.U UP0, `(.L_x_2) ;  /* 0xfffffff500647547 */ /* 0x000fee000b83ffff */
[----:B------:R-:W-:Y:S05]  /*0cd0*/  EXIT ;  /* 0x000000000000794d */ /* 0x000fea0003800000 */
.L_x_3:
        /* <DEDUP_REMOVED lines=10> */
.L_x_5:


//--------------------- .nv.shared.reserved.0     --------------------------
	.section	.nv.shared.reserved.0,"aw",@nobits
	.weak		__nv_reservedSMEM_offset_0_alias
	.size		__nv_reservedSMEM_offset_0_alias, 0, 64
	.other		__nv_reservedSMEM_offset_0_alias,@"STO_CUDA_RESERVED_SHARED STV_DEFAULT"
__nv_reservedSMEM_offset_0_alias:
	.zero		0
	.zero		64


//--------------------- .nv.constant0._Z11addUpColumnPj --------------------------
	.section	.nv.constant0._Z11addUpColumnPj,"a",@progbits
	.sectionflags	@""
	.align	4
.nv.constant0._Z11addUpColumnPj:
	.zero		904


//--------------------- .nv.constant0._Z8addUpRowPcPj --------------------------
	.section	.nv.constant0._Z8addUpRowPcPj,"a",@progbits
	.sectionflags	@""
	.align	4
.nv.constant0._Z8addUpRowPcPj:
	.zero		912


//--------------------- SYMBOLS --------------------------

	.type		.nv.reservedSmem.offset0,@object
	.size		.nv.reservedSmem.offset0,0x4
